	.headerflags	@"EF_CUDA_TEXMODE_UNIFIED EF_CUDA_64BIT_ADDRESS EF_CUDA_ACCELERATORS EF_CUDA_SM90 EF_CUDA_VIRTUAL_SM(EF_CUDA_SM90)"
	.elftype	@"ET_EXEC"


//--------------------- .nv.info                  --------------------------
	.section	.nv.info,"",@"SHT_CUDA_INFO"
	.align	4


	//----- nvinfo : EIATTR_REGCOUNT
	.align		4
        /*0000*/ 	.byte	0x04, 0x2f
        /*0002*/ 	.short	(.L_5 - .L_4)
	.align		4
.L_4:
        /*0004*/ 	.word	index@(triton_red_fused__to_copy_add_embedding_mean_mul_pow_rsqrt_0)
        /*0008*/ 	.word	0x00000020


	//----- nvinfo : EIATTR_MIN_STACK_SIZE
	.align		4
.L_5:
        /*000c*/ 	.byte	0x04, 0x12
        /*000e*/ 	.short	(.L_7 - .L_6)
	.align		4
.L_6:
        /*0010*/ 	.word	index@(triton_red_fused__to_copy_add_embedding_mean_mul_pow_rsqrt_0)
        /*0014*/ 	.word	0x00000000


	//----- nvinfo : EIATTR_FRAME_SIZE
	.align		4
.L_7:
        /*0018*/ 	.byte	0x04, 0x11
        /*001a*/ 	.short	(.L_9 - .L_8)
	.align		4
.L_8:
        /*001c*/ 	.word	index@(triton_red_fused__to_copy_add_embedding_mean_mul_pow_rsqrt_0)
        /*0020*/ 	.word	0x00000000


	//----- nvinfo : EIATTR_MIN_STACK_SIZE
	.align		4
.L_9:
        /*0024*/ 	.byte	0x04, 0x12
        /*0026*/ 	.short	(.L_11 - .L_10)
	.align		4
.L_10:
        /*0028*/ 	.word	index@(triton_red_fused__to_copy_add_embedding_mean_mul_pow_rsqrt_0)
        /*002c*/ 	.word	0x00000000
.L_11:


//--------------------- .nv.info.triton_red_fused__to_copy_add_embedding_mean_mul_pow_rsqrt_0 --------------------------
	.section	.nv.info.triton_red_fused__to_copy_add_embedding_mean_mul_pow_rsqrt_0,"",@"SHT_CUDA_INFO"
	.sectionflags	@""
	.align	4


	//----- nvinfo : EIATTR_CUDA_API_VERSION
	.align		4
        /*0000*/ 	.byte	0x04, 0x37
        /*0002*/ 	.short	(.L_13 - .L_12)
.L_12:
        /*0004*/ 	.word	0x0000007c


	//----- nvinfo : EIATTR_KPARAM_INFO
	.align		4
.L_13:
        /*0008*/ 	.byte	0x04, 0x17
        /*000a*/ 	.short	(.L_15 - .L_14)
.L_14:
        /*000c*/ 	.word	0x00000000
        /*0010*/ 	.short	0x0008
        /*0012*/ 	.short	0x0038
        /*0014*/ 	.byte	0x00, 0xf4, 0x21, 0x00


	//----- nvinfo : EIATTR_KPARAM_INFO
	.align		4
.L_15:
        /*0018*/ 	.byte	0x04, 0x17
        /*001a*/ 	.short	(.L_17 - .L_16)
.L_16:
        /*001c*/ 	.word	0x00000000
        /*0020*/ 	.short	0x0007
        /*0022*/ 	.short	0x0034
        /*0024*/ 	.byte	0x00, 0xf0, 0x11, 0x00


	//----- nvinfo : EIATTR_KPARAM_INFO
	.align		4
.L_17:
        /*0028*/ 	.byte	0x04, 0x17
        /*002a*/ 	.short	(.L_19 - .L_18)
.L_18:
        /*002c*/ 	.word	0x00000000
        /*0030*/ 	.short	0x0006
        /*0032*/ 	.short	0x0030
        /*0034*/ 	.byte	0x00, 0xf0, 0x11, 0x00


	//----- nvinfo : EIATTR_KPARAM_INFO
	.align		4
.L_19:
        /*0038*/ 	.byte	0x04, 0x17
        /*003a*/ 	.short	(.L_21 - .L_20)
.L_20:
        /*003c*/ 	.word	0x00000000
        /*0040*/ 	.short	0x0005
        /*0042*/ 	.short	0x0028
        /*0044*/ 	.byte	0x00, 0xf4, 0x21, 0x00


	//----- nvinfo : EIATTR_KPARAM_INFO
	.align		4
.L_21:
        /*0048*/ 	.byte	0x04, 0x17
        /*004a*/ 	.short	(.L_23 - .L_22)
.L_22:
        /*004c*/ 	.word	0x00000000
        /*0050*/ 	.short	0x0004
        /*0052*/ 	.short	0x0020
        /*0054*/ 	.byte	0x00, 0xf4, 0x21, 0x00


	//----- nvinfo : EIATTR_KPARAM_INFO
	.align		4
.L_23:
        /*0058*/ 	.byte	0x04, 0x17
        /*005a*/ 	.short	(.L_25 - .L_24)
.L_24:
        /*005c*/ 	.word	0x00000000
        /*0060*/ 	.short	0x0003
        /*0062*/ 	.short	0x0018
        /*0064*/ 	.byte	0x00, 0xf4, 0x21, 0x00


	//----- nvinfo : EIATTR_KPARAM_INFO
	.align		4
.L_25:
        /*0068*/ 	.byte	0x04, 0x17
        /*006a*/ 	.short	(.L_27 - .L_26)
.L_26:
        /*006c*/ 	.word	0x00000000
        /*0070*/ 	.short	0x0002
        /*0072*/ 	.short	0x0010
        /*0074*/ 	.byte	0x00, 0xf4, 0x21, 0x00


	//----- nvinfo : EIATTR_KPARAM_INFO
	.align		4
.L_27:
        /*0078*/ 	.byte	0x04, 0x17
        /*007a*/ 	.short	(.L_29 - .L_28)
.L_28:
        /*007c*/ 	.word	0x00000000
        /*0080*/ 	.short	0x0001
        /*0082*/ 	.short	0x0008
        /*0084*/ 	.byte	0x00, 0xf4, 0x21, 0x00


	//----- nvinfo : EIATTR_KPARAM_INFO
	.align		4
.L_29:
        /*0088*/ 	.byte	0x04, 0x17
        /*008a*/ 	.short	(.L_31 - .L_30)
.L_30:
        /*008c*/ 	.word	0x00000000
        /*0090*/ 	.short	0x0000
        /*0092*/ 	.short	0x0000
        /*0094*/ 	.byte	0x00, 0xf4, 0x21, 0x00


	//----- nvinfo : EIATTR_SPARSE_MMA_MASK
	.align		4
.L_31:
        /*0098*/ 	.byte	0x03, 0x50
        /*009a*/ 	.short	0x0000


	//----- nvinfo : EIATTR_MAXREG_COUNT
	.align		4
        /*009c*/ 	.byte	0x03, 0x1b
        /*009e*/ 	.short	0x0080


	//----- nvinfo : EIATTR_EXTERNS
	.align		4
        /*00a0*/ 	.byte	0x04, 0x0f
        /*00a2*/ 	.short	(.L_33 - .L_32)


	//   ....[0]....
	.align		4
.L_32:
        /*00a4*/ 	.word	index@(__assertfail)


	//----- nvinfo : EIATTR_COOP_GROUP_MASK_REGIDS
	.align		4
.L_33:
        /*00a8*/ 	.byte	0x04, 0x29
        /*00aa*/ 	.short	(.L_35 - .L_34)


	//   ....[0]....
.L_34:
        /*00ac*/ 	.word	0xffffffff


	//   ....[1]....
        /*00b0*/ 	.word	0xffffffff


	//   ....[2]....
        /*00b4*/ 	.word	0xffffffff


	//----- nvinfo : EIATTR_COOP_GROUP_INSTR_OFFSETS
	.align		4
.L_35:
        /*00b8*/ 	.byte	0x04, 0x28
        /*00ba*/ 	.short	(.L_37 - .L_36)


	//   ....[0]....
.L_36:
        /*00bc*/ 	.word	0x00000c80


	//   ....[1]....
        /*00c0*/ 	.word	0x00000cf0


	//   ....[2]....
        /*00c4*/ 	.word	0x00000d10


	//----- nvinfo : EIATTR_SYSCALL_OFFSETS
	.align		4
.L_37:
        /*00c8*/ 	.byte	0x04, 0x46
        /*00ca*/ 	.short	(.L_39 - .L_38)


	//   ....[0]....
.L_38:
        /*00cc*/ 	.word	0x00001240


	//----- nvinfo : EIATTR_EXIT_INSTR_OFFSETS
	.align		4
.L_39:
        /*00d0*/ 	.byte	0x04, 0x1c
        /*00d2*/ 	.short	(.L_41 - .L_40)


	//   ....[0]....
.L_40:
        /*00d4*/ 	.word	0x00001140


	//----- nvinfo : EIATTR_REQNTID
	.align		4
.L_41:
        /*00d8*/ 	.byte	0x04, 0x10
        /*00da*/ 	.short	(.L_43 - .L_42)
.L_42:
        /*00dc*/ 	.word	0x00000200
        /*00e0*/ 	.word	0x00000001
        /*00e4*/ 	.word	0x00000001


	//----- nvinfo : EIATTR_CRS_STACK_SIZE
	.align		4
.L_43:
        /*00e8*/ 	.byte	0x04, 0x1e
        /*00ea*/ 	.short	(.L_45 - .L_44)
.L_44:
        /*00ec*/ 	.word	0x00000000


	//----- nvinfo : EIATTR_CBANK_PARAM_SIZE
	.align		4
.L_45:
        /*00f0*/ 	.byte	0x03, 0x19
        /*00f2*/ 	.short	0x0040


	//----- nvinfo : EIATTR_PARAM_CBANK
	.align		4
        /*00f4*/ 	.byte	0x04, 0x0a
        /*00f6*/ 	.short	(.L_47 - .L_46)
	.align		4
.L_46:
        /*00f8*/ 	.word	index@(.nv.constant0.triton_red_fused__to_copy_add_embedding_mean_mul_pow_rsqrt_0)
        /*00fc*/ 	.short	0x0210
        /*00fe*/ 	.short	0x0040


	//----- nvinfo : EIATTR_SW_WAR
	.align		4
.L_47:
        /*0100*/ 	.byte	0x04, 0x36
        /*0102*/ 	.short	(.L_49 - .L_48)
.L_48:
        /*0104*/ 	.word	0x00000008
.L_49:


//--------------------- .nv.callgraph             --------------------------
	.section	.nv.callgraph,"",@"SHT_CUDA_CALLGRAPH"
	.align	4
	.sectionentsize	8
	.align		4
        /*0000*/ 	.word	0x00000000
	.align		4
        /*0004*/ 	.word	0xffffffff
	.align		4
        /*0008*/ 	.word	index@(triton_red_fused__to_copy_add_embedding_mean_mul_pow_rsqrt_0)
	.align		4
        /*000c*/ 	.word	index@(__assertfail)
	.align		4
        /*0010*/ 	.word	0x00000000
	.align		4
        /*0014*/ 	.word	0xfffffffe
	.align		4
        /*0018*/ 	.word	0x00000000
	.align		4
        /*001c*/ 	.word	0xfffffffd
	.align		4
        /*0020*/ 	.word	0x00000000
	.align		4
        /*0024*/ 	.word	0xfffffffc


//--------------------- .nv.constant4             --------------------------
	.section	.nv.constant4,"a",@progbits
	.align	8
	.align		8
.nv.constant4:
        /*0000*/ 	.dword	__assertfail
	.align		8
        /*0008*/ 	.dword	assertFunc_0
	.align		8
        /*0010*/ 	.dword	assertFile_0
	.align		8
        /*0018*/ 	.dword	assertMessage_0
	.align		8
        /*0020*/ 	.dword	_$_str


//--------------------- .text.triton_red_fused__to_copy_add_embedding_mean_mul_pow_rsqrt_0 --------------------------
	.section	.text.triton_red_fused__to_copy_add_embedding_mean_mul_pow_rsqrt_0,"ax",@progbits
	.sectionflags	@"SHF_BARRIERS=1"
	.align	128
        .global         triton_red_fused__to_copy_add_embedding_mean_mul_pow_rsqrt_0
        .type           triton_red_fused__to_copy_add_embedding_mean_mul_pow_rsqrt_0,@function
        .size           triton_red_fused__to_copy_add_embedding_mean_mul_pow_rsqrt_0,(.L_x_5 - triton_red_fused__to_copy_add_embedding_mean_mul_pow_rsqrt_0)
        .other          triton_red_fused__to_copy_add_embedding_mean_mul_pow_rsqrt_0,@"STO_CUDA_ENTRY STV_DEFAULT"
triton_red_fused__to_copy_add_embedding_mean_mul_pow_rsqrt_0:
.text.triton_red_fused__to_copy_add_embedding_mean_mul_pow_rsqrt_0:
[----:B------:R-:W0:Y:S02]  /*0000*/  LDC R1, c[0x0][0x28] ;  /* 0x00000a00ff017b82 */ /* 0x000e240000000800 */
[----:B------:R-:W1:Y:S01]  /*0010*/  S2R R0, SR_TID.X ;  /* 0x0000000000007919 */ /* 0x000e620000002100 */
[----:B------:R-:W2:Y:S01]  /*0020*/  LDC.64 R28, c[0x0][0x218] ;  /* 0x00008600ff1c7b82 */ /* 0x000ea20000000a00 */
[----:B------:R-:W-:Y:S01]  /*0030*/  ULDC UR4, c[0x0][0x240] ;  /* 0x0000900000047ab9 */ /* 0x000fe20000000800 */
[----:B------:R-:W-:Y:S01]  /*0040*/  CS2R R24, SRZ ;  /* 0x0000000000187805 */ /* 0x000fe2000001ff00 */
[----:B------:R-:W3:Y:S01]  /*0050*/  S2R R3, SR_CTAID.X ;  /* 0x0000000000037919 */ /* 0x000ee20000002500 */
[----:B------:R-:W-:Y:S01]  /*0060*/  ULDC.64 UR6, c[0x0][0x208] ;  /* 0x0000820000067ab9 */ /* 0x000fe20000000a00 */
[----:B-1----:R-:W-:Y:S01]  /*0070*/  SHF.R.U32.HI R2, RZ, 0x6, R0 ;  /* 0x00000006ff027819 */ /* 0x002fe20000011600 */
[----:B---3--:R-:W-:-:S03]  /*0080*/  IMAD.SHL.U32 R3, R3, 0x40, RZ ;  /* 0x0000004003037824 */ /* 0x008fc600078e00ff */
[----:B------:R-:W-:-:S04]  /*0090*/  SGXT.U32 R2, R2, 0x3 ;  /* 0x000000030202781a */ /* 0x000fc80000000000 */
[----:B------:R-:W-:-:S04]  /*00a0*/  LOP3.LUT R9, R2, R3, RZ, 0xfc, !PT ;  /* 0x0000000302097212 */ /* 0x000fc800078efcff */
[C---:B------:R-:W-:Y:S01]  /*00b0*/  LOP3.LUT R7, R9.reuse, 0x10, RZ, 0xfc, !PT ;  /* 0x0000001009077812 */ /* 0x040fe200078efcff */
[C---:B--2---:R-:W-:Y:S01]  /*00c0*/  IMAD.WIDE R12, R9.reuse, 0x8, R28 ;  /* 0x00000008090c7825 */ /* 0x044fe200078e021c */
[----:B------:R-:W-:Y:S02]  /*00d0*/  LOP3.LUT R5, R9, 0x18, RZ, 0xfc, !PT ;  /* 0x0000001809057812 */ /* 0x000fe400078efcff */
[----:B------:R-:W-:Y:S02]  /*00e0*/  ISETP.GE.AND P0, PT, R7, UR4, PT ;  /* 0x0000000407007c0c */ /* 0x000fe4000bf06270 */
[----:B------:R-:W-:Y:S02]  /*00f0*/  ISETP.GE.AND P1, PT, R5, UR4, PT ;  /* 0x0000000405007c0c */ /* 0x000fe4000bf26270 */
[----:B------:R-:W-:-:S09]  /*0100*/  CS2R R14, SRZ ;  /* 0x00000000000e7805 */ /* 0x000fd2000001ff00 */
[----:B------:R-:W2:Y:S01]  /*0110*/  @!P0 LDG.E.EL.64 R24, desc[UR6][R12.64+0x80] ;  /* 0x000080060c188981 */ /* 0x000ea2000c2e1b00 */
[C---:B------:R-:W-:Y:S02]  /*0120*/  ISETP.GE.AND P0, PT, R9.reuse, UR4, PT ;  /* 0x0000000409007c0c */ /* 0x040fe4000bf06270 */
[C---:B------:R-:W-:Y:S01]  /*0130*/  LOP3.LUT R8, R9.reuse, 0x20, RZ, 0xfc, !PT ;  /* 0x0000002009087812 */ /* 0x040fe200078efcff */
[----:B------:R-:W3:Y:S01]  /*0140*/  @!P1 LDG.E.EL.64 R14, desc[UR6][R12.64+0xc0] ;  /* 0x0000c0060c0e9981 */ /* 0x000ee2000c2e1b00 */
[----:B------:R-:W-:Y:S02]  /*0150*/  CS2R R16, SRZ ;  /* 0x0000000000107805 */ /* 0x000fe4000001ff00 */
[----:B------:R-:W-:Y:S02]  /*0160*/  ISETP.GE.AND P1, PT, R8, UR4, PT ;  /* 0x0000000408007c0c */ /* 0x000fe4000bf26270 */
[----:B------:R-:W-:Y:S02]  /*0170*/  CS2R R18, SRZ ;  /* 0x0000000000127805 */ /* 0x000fe4000001ff00 */
[----:B------:R-:W-:-:S03]  /*0180*/  LOP3.LUT R6, R9, 0x28, RZ, 0xfc, !PT ;  /* 0x0000002809067812 */ /* 0x000fc600078efcff */
[----:B------:R-:W4:Y:S01]  /*0190*/  @!P0 LDG.E.EL.64 R16, desc[UR6][R12.64] ;  /* 0x000000060c108981 */ /* 0x000f22000c2e1b00 */
[----:B------:R-:W-:-:S05]  /*01a0*/  ISETP.GE.AND P0, PT, R6, UR4, PT ;  /* 0x0000000406007c0c */ /* 0x000fca000bf06270 */
[----:B------:R-:W4:Y:S01]  /*01b0*/  @!P1 LDG.E.EL.64 R18, desc[UR6][R12.64+0x100] ;  /* 0x000100060c129981 */ /* 0x000f22000c2e1b00 */
[----:B------:R-:W-:-:S07]  /*01c0*/  CS2R R20, SRZ ;  /* 0x0000000000147805 */ /* 0x000fce000001ff00 */
[----:B------:R-:W4:Y:S01]  /*01d0*/  @!P0 LDG.E.EL.64 R20, desc[UR6][R12.64+0x140] ;  /* 0x000140060c148981 */ /* 0x000f22000c2e1b00 */
[----:B------:R-:W-:Y:S02]  /*01e0*/  SHF.R.U32.HI R2, RZ, 0x3, R0 ;  /* 0x00000003ff027819 */ /* 0x000fe40000011600 */
[----:B------:R-:W-:Y:S02]  /*01f0*/  CS2R R10, SRZ ;  /* 0x00000000000a7805 */ /* 0x000fe4000001ff00 */
[----:B------:R-:W-:-:S04]  /*0200*/  SGXT.U32 R2, R2, 0x6 ;  /* 0x000000060202781a */ /* 0x000fc80000000000 */
[----:B------:R-:W-:-:S04]  /*0210*/  LOP3.LUT R4, R2, R3, RZ, 0xfc, !PT ;  /* 0x0000000302047212 */ /* 0x000fc800078efcff */
[C---:B------:R-:W-:Y:S01]  /*0220*/  ISETP.GE.AND P5, PT, R4.reuse, UR4, PT ;  /* 0x0000000404007c0c */ /* 0x040fe2000bfa6270 */
[----:B------:R-:W-:-:S12]  /*0230*/  IMAD.WIDE R28, R4, 0x8, R28 ;  /* 0x00000008041c7825 */ /* 0x000fd800078e021c */
[----:B------:R1:W5:Y:S02]  /*0240*/  @!P5 LDG.E.EL.64 R10, desc[UR6][R28.64] ;  /* 0x000000061c0ad981 */ /* 0x000364000c2e1b00 */
[----:B-1----:R-:W-:Y:S02]  /*0250*/  LOP3.LUT R29, R9, 0x8, RZ, 0xfc, !PT ;  /* 0x00000008091d7812 */ /* 0x002fe400078efcff */
[----:B--2---:R-:W-:Y:S02]  /*0260*/  IADD3 R23, P1, R24, 0x1f500, RZ ;  /* 0x0001f50018177810 */ /* 0x004fe40007f3e0ff */
[----:B------:R-:W-:-:S03]  /*0270*/  ISETP.GE.AND P0, PT, R25, RZ, PT ;  /* 0x000000ff1900720c */ /* 0x000fc60003f06270 */
[----:B------:R-:W-:Y:S01]  /*0280*/  IMAD.X R27, RZ, RZ, R25, P1 ;  /* 0x000000ffff1b7224 */ /* 0x000fe200008e0619 */
[----:B------:R-:W-:-:S04]  /*0290*/  SEL R23, R23, R24, !P0 ;  /* 0x0000001817177207 */ /* 0x000fc80004000000 */
[----:B------:R-:W-:Y:S02]  /*02a0*/  SEL R22, R27, R25, !P0 ;  /* 0x000000191b167207 */ /* 0x000fe40004000000 */
[----:B---3--:R-:W-:Y:S02]  /*02b0*/  IADD3 R25, P1, R14, 0x1f500, RZ ;  /* 0x0001f5000e197810 */ /* 0x008fe40007f3e0ff */
[----:B------:R-:W-:-:S03]  /*02c0*/  ISETP.GE.AND P0, PT, R15, RZ, PT ;  /* 0x000000ff0f00720c */ /* 0x000fc60003f06270 */
[----:B------:R-:W-:Y:S01]  /*02d0*/  IMAD.X R27, RZ, RZ, R15, P1 ;  /* 0x000000ffff1b7224 */ /* 0x000fe200008e060f */
[----:B------:R-:W-:Y:S02]  /*02e0*/  SEL R26, R25, R14, !P0 ;  /* 0x0000000e191a7207 */ /* 0x000fe40004000000 */
[----:B----4-:R-:W-:Y:S02]  /*02f0*/  IADD3 R25, P1, R16, 0x1f500, RZ ;  /* 0x0001f50010197810 */ /* 0x010fe40007f3e0ff */
[----:B------:R-:W-:Y:S02]  /*0300*/  SEL R15, R27, R15, !P0 ;  /* 0x0000000f1b0f7207 */ /* 0x000fe40004000000 */
[----:B------:R-:W-:Y:S01]  /*0310*/  ISETP.GE.AND P0, PT, R17, RZ, PT ;  /* 0x000000ff1100720c */ /* 0x000fe20003f06270 */
[----:B------:R-:W-:-:S03]  /*0320*/  IMAD.X R27, RZ, RZ, R17, P1 ;  /* 0x000000ffff1b7224 */ /* 0x000fc600008e0611 */
[----:B------:R-:W-:Y:S02]  /*0330*/  SEL R14, R25, R16, !P0 ;  /* 0x00000010190e7207 */ /* 0x000fe40004000000 */
[----:B------:R-:W-:Y:S02]  /*0340*/  IADD3 R25, P1, R18, 0x1f500, RZ ;  /* 0x0001f50012197810 */ /* 0x000fe40007f3e0ff */
[----:B------:R-:W-:Y:S02]  /*0350*/  SEL R24, R27, R17, !P0 ;  /* 0x000000111b187207 */ /* 0x000fe40004000000 */
[----:B------:R-:W-:Y:S01]  /*0360*/  ISETP.GE.AND P0, PT, R19, RZ, PT ;  /* 0x000000ff1300720c */ /* 0x000fe20003f06270 */
[----:B------:R-:W-:Y:S01]  /*0370*/  IMAD.X R17, RZ, RZ, R19, P1 ;  /* 0x000000ffff117224 */ /* 0x000fe200008e0613 */
[----:B------:R-:W-:Y:S02]  /*0380*/  LOP3.LUT R27, R9, 0x30, RZ, 0xfc, !PT ;  /* 0x00000030091b7812 */ /* 0x000fe400078efcff */
[----:B------:R-:W-:-:S02]  /*0390*/  SEL R25, R25, R18, !P0 ;  /* 0x0000001219197207 */ /* 0x000fc40004000000 */
[----:B------:R-:W-:Y:S02]  /*03a0*/  SEL R28, R17, R19, !P0 ;  /* 0x00000013111c7207 */ /* 0x000fe40004000000 */
[----:B------:R-:W-:Y:S02]  /*03b0*/  ISETP.GT.U32.AND P0, PT, R23, 0x1f4ff, PT ;  /* 0x0001f4ff1700780c */ /* 0x000fe40003f04070 */
[----:B------:R-:W-:Y:S02]  /*03c0*/  IADD3 R23, P1, R20, 0x1f500, RZ ;  /* 0x0001f50014177810 */ /* 0x000fe40007f3e0ff */
[----:B------:R-:W-:Y:S02]  /*03d0*/  ISETP.GE.AND P3, PT, R27, UR4, PT ;  /* 0x000000041b007c0c */ /* 0x000fe4000bf66270 */
[----:B------:R-:W-:Y:S01]  /*03e0*/  ISETP.GE.AND P2, PT, R21, RZ, PT ;  /* 0x000000ff1500720c */ /* 0x000fe20003f46270 */
[----:B------:R-:W-:Y:S01]  /*03f0*/  IMAD.X R17, RZ, RZ, R21, P1 ;  /* 0x000000ffff117224 */ /* 0x000fe200008e0615 */
[----:B------:R-:W-:-:S02]  /*0400*/  ISETP.GT.U32.AND P1, PT, R26, 0x1f4ff, PT ;  /* 0x0001f4ff1a00780c */ /* 0x000fc40003f24070 */
[----:B------:R-:W-:Y:S02]  /*0410*/  SEL R23, R23, R20, !P2 ;  /* 0x0000001417177207 */ /* 0x000fe40005000000 */
[----:B------:R-:W-:Y:S02]  /*0420*/  SEL R26, R17, R21, !P2 ;  /* 0x00000015111a7207 */ /* 0x000fe40005000000 */
[----:B------:R-:W-:Y:S02]  /*0430*/  CS2R R16, SRZ ;  /* 0x0000000000107805 */ /* 0x000fe4000001ff00 */
[----:B------:R-:W-:-:S04]  /*0440*/  ISETP.GE.AND P2, PT, R29, UR4, PT ;  /* 0x000000041d007c0c */ /* 0x000fc8000bf46270 */
[----:B------:R-:W2:Y:S01]  /*0450*/  @!P3 LDG.E.EL.64 R16, desc[UR6][R12.64+0x180] ;  /* 0x000180060c10b981 */ /* 0x000ea2000c2e1b00 */
[----:B------:R-:W-:Y:S02]  /*0460*/  ISETP.GT.U32.AND.EX P1, PT, R15, RZ, PT, P1 ;  /* 0x000000ff0f00720c */ /* 0x000fe40003f24110 */
[----:B------:R-:W-:Y:S02]  /*0470*/  CS2R R18, SRZ ;  /* 0x0000000000127805 */ /* 0x000fe4000001ff00 */
[----:B------:R-:W-:Y:S02]  /*0480*/  LOP3.LUT R15, R9, 0x38, RZ, 0xfc, !PT ;  /* 0x00000038090f7812 */ /* 0x000fe400078efcff */
[----:B------:R-:W-:Y:S02]  /*0490*/  ISETP.GT.U32.AND.EX P0, PT, R22, RZ, PT, P0 ;  /* 0x000000ff1600720c */ /* 0x000fe40003f04100 */
[----:B------:R-:W-:Y:S01]  /*04a0*/  ISETP.GE.AND P3, PT, R15, UR4, PT ;  /* 0x000000040f007c0c */ /* 0x000fe2000bf66270 */
[----:B------:R-:W3:Y:S01]  /*04b0*/  @!P2 LDG.E.EL.64 R18, desc[UR6][R12.64+0x40] ;  /* 0x000040060c12a981 */ /* 0x000ee2000c2e1b00 */
[----:B------:R-:W-:-:S02]  /*04c0*/  CS2R R20, SRZ ;  /* 0x0000000000147805 */ /* 0x000fc4000001ff00 */
[----:B------:R-:W-:Y:S02]  /*04d0*/  ISETP.LT.AND P1, PT, R5, UR4, P1 ;  /* 0x0000000405007c0c */ /* 0x000fe40008f21270 */
[----:B------:R-:W-:-:S07]  /*04e0*/  ISETP.LT.AND P0, PT, R7, UR4, P0 ;  /* 0x0000000407007c0c */ /* 0x000fce0008701270 */
[----:B------:R1:W4:Y:S01]  /*04f0*/  @!P3 LDG.E.EL.64 R20, desc[UR6][R12.64+0x1c0] ;  /* 0x0001c0060c14b981 */ /* 0x000322000c2e1b00 */
[----:B------:R-:W-:Y:S02]  /*0500*/  ISETP.GT.U32.AND P2, PT, R14, 0x1f4ff, PT ;  /* 0x0001f4ff0e00780c */ /* 0x000fe40003f44070 */
[----:B------:R-:W-:Y:S02]  /*0510*/  ISETP.GT.U32.AND P4, PT, R25, 0x1f4ff, PT ;  /* 0x0001f4ff1900780c */ /* 0x000fe40003f84070 */
[----:B------:R-:W-:Y:S02]  /*0520*/  ISETP.GT.U32.AND.EX P2, PT, R24, RZ, PT, P2 ;  /* 0x000000ff1800720c */ /* 0x000fe40003f44120 */
[----:B------:R-:W-:Y:S02]  /*0530*/  ISETP.GT.U32.AND.EX P4, PT, R28, RZ, PT, P4 ;  /* 0x000000ff1c00720c */ /* 0x000fe40003f84140 */
[----:B------:R-:W-:Y:S02]  /*0540*/  ISETP.LT.AND P2, PT, R9, UR4, P2 ;  /* 0x0000000409007c0c */ /* 0x000fe40009741270 */
[----:B------:R-:W-:-:S02]  /*0550*/  ISETP.LT.AND P4, PT, R8, UR4, P4 ;  /* 0x0000000408007c0c */ /* 0x000fc4000a781270 */
[----:B--2---:R-:W-:-:S05]  /*0560*/  IADD3 R5, P3, R16, 0x1f500, RZ ;  /* 0x0001f50010057810 */ /* 0x004fca0007f7e0ff */
[----:B------:R-:W-:Y:S01]  /*0570*/  IMAD.X R7, RZ, RZ, R17, P3 ;  /* 0x000000ffff077224 */ /* 0x000fe200018e0611 */
[----:B------:R-:W-:Y:S02]  /*0580*/  ISETP.GE.AND P3, PT, R17, RZ, PT ;  /* 0x000000ff1100720c */ /* 0x000fe40003f66270 */
[----:B---3--:R-:W-:Y:S02]  /*0590*/  ISETP.GE.AND P6, PT, R19, RZ, PT ;  /* 0x000000ff1300720c */ /* 0x008fe40003fc6270 */
[----:B------:R-:W-:Y:S02]  /*05a0*/  SEL R5, R5, R16, !P3 ;  /* 0x0000001005057207 */ /* 0x000fe40005800000 */
[----:B------:R-:W-:Y:S02]  /*05b0*/  SEL R16, R7, R17, !P3 ;  /* 0x0000001107107207 */ /* 0x000fe40005800000 */
[----:B------:R-:W-:-:S04]  /*05c0*/  IADD3 R7, P3, R18, 0x1f500, RZ ;  /* 0x0001f50012077810 */ /* 0x000fc80007f7e0ff */
[----:B------:R-:W-:Y:S01]  /*05d0*/  SEL R8, R7, R18, !P6 ;  /* 0x0000001207087207 */ /* 0x000fe20007000000 */
[----:B-1----:R-:W-:Y:S01]  /*05e0*/  IMAD.X R13, RZ, RZ, R19, P3 ;  /* 0x000000ffff0d7224 */ /* 0x002fe200018e0613 */
[----:B------:R-:W-:Y:S02]  /*05f0*/  ISETP.GT.U32.AND P3, PT, R23, 0x1f4ff, PT ;  /* 0x0001f4ff1700780c */ /* 0x000fe40003f64070 */
[----:B------:R-:W-:Y:S02]  /*0600*/  SEL R7, RZ, 0x1, !P2 ;  /* 0x00000001ff077807 */ /* 0x000fe40005000000 */
[----:B------:R-:W-:Y:S02]  /*0610*/  SEL R18, R13, R19, !P6 ;  /* 0x000000130d127207 */ /* 0x000fe40007000000 */
[----:B------:R-:W-:Y:S02]  /*0620*/  ISETP.GT.U32.AND P2, PT, R8, 0x1f4ff, PT ;  /* 0x0001f4ff0800780c */ /* 0x000fe40003f44070 */
[----:B----4-:R-:W-:-:S02]  /*0630*/  IADD3 R9, P6, R20, 0x1f500, RZ ;  /* 0x0001f50014097810 */ /* 0x010fc40007fde0ff */
[----:B------:R-:W-:Y:S02]  /*0640*/  ISETP.GT.U32.AND.EX P3, PT, R26, RZ, PT, P3 ;  /* 0x000000ff1a00720c */ /* 0x000fe40003f64130 */
[----:B------:R-:W-:Y:S01]  /*0650*/  SEL R8, RZ, 0x1, !P4 ;  /* 0x00000001ff087807 */ /* 0x000fe20006000000 */
[----:B------:R-:W-:Y:S01]  /*0660*/  IMAD.X R13, RZ, RZ, R21, P6 ;  /* 0x000000ffff0d7224 */ /* 0x000fe200030e0615 */
[----:B------:R-:W-:Y:S02]  /*0670*/  ISETP.GE.AND P4, PT, R21, RZ, PT ;  /* 0x000000ff1500720c */ /* 0x000fe40003f86270 */
[----:B------:R-:W-:Y:S02]  /*0680*/  ISETP.GT.U32.AND.EX P2, PT, R18, RZ, PT, P2 ;  /* 0x000000ff1200720c */ /* 0x000fe40003f44120 */
[----:B------:R-:W-:Y:S02]  /*0690*/  ISETP.LT.AND P3, PT, R6, UR4, P3 ;  /* 0x0000000406007c0c */ /* 0x000fe40009f61270 */
[----:B------:R-:W-:-:S02]  /*06a0*/  SEL R6, R9, R20, !P4 ;  /* 0x0000001409067207 */ /* 0x000fc40006000000 */
[----:B------:R-:W-:Y:S02]  /*06b0*/  ISETP.LT.AND P2, PT, R29, UR4, P2 ;  /* 0x000000041d007c0c */ /* 0x000fe40009741270 */
[----:B------:R-:W-:Y:S02]  /*06c0*/  SEL R20, R13, R21, !P4 ;  /* 0x000000150d147207 */ /* 0x000fe40006000000 */
[----:B------:R-:W-:Y:S02]  /*06d0*/  ISETP.GT.U32.AND P4, PT, R6, 0x1f4ff, PT ;  /* 0x0001f4ff0600780c */ /* 0x000fe40003f84070 */
[----:B------:R-:W-:Y:S02]  /*06e0*/  SEL R6, RZ, 0x1fffe, !P2 ;  /* 0x0001fffeff067807 */ /* 0x000fe40005000000 */
[----:B------:R-:W-:Y:S02]  /*06f0*/  ISETP.GT.U32.AND P6, PT, R5, 0x1f4ff, PT ;  /* 0x0001f4ff0500780c */ /* 0x000fe40003fc4070 */
[----:B------:R-:W-:Y:S01]  /*0700*/  SEL R5, RZ, 0x1fffe, !P3 ;  /* 0x0001fffeff057807 */ /* 0x000fe20005800000 */
[----:B------:R-:W-:Y:S01]  /*0710*/  IMAD.IADD R7, R7, 0x1, R6 ;  /* 0x0000000107077824 */ /* 0x000fe200078e0206 */
[----:B------:R-:W-:-:S02]  /*0720*/  ISETP.GT.U32.AND.EX P6, PT, R16, RZ, PT, P6 ;  /* 0x000000ff1000720c */ /* 0x000fc40003fc4160 */
[----:B------:R-:W-:Y:S01]  /*0730*/  ISETP.GT.U32.AND.EX P4, PT, R20, RZ, PT, P4 ;  /* 0x000000ff1400720c */ /* 0x000fe20003f84140 */
[----:B------:R-:W-:Y:S01]  /*0740*/  IMAD.IADD R12, R8, 0x1, R5 ;  /* 0x00000001080c7824 */ /* 0x000fe200078e0205 */
[----:B------:R-:W-:Y:S02]  /*0750*/  ISETP.LT.AND P6, PT, R27, UR4, P6 ;  /* 0x000000041b007c0c */ /* 0x000fe4000b7c1270 */
[----:B------:R-:W-:Y:S01]  /*0760*/  ISETP.LT.AND P4, PT, R15, UR4, P4 ;  /* 0x000000040f007c0c */ /* 0x000fe2000a781270 */
[----:B------:R-:W-:Y:S01]  /*0770*/  ULDC.64 UR4, c[0x0][0x220] ;  /* 0x0000880000047ab9 */ /* 0x000fe20000000a00 */
[----:B------:R-:W-:Y:S02]  /*0780*/  SEL R5, RZ, 0x4, !P0 ;  /* 0x00000004ff057807 */ /* 0x000fe40004000000 */
[----:B------:R-:W-:Y:S02]  /*0790*/  SEL R6, RZ, 0x7fff8, !P1 ;  /* 0x0007fff8ff067807 */ /* 0x000fe40004800000 */
[----:B------:R-:W-:-:S02]  /*07a0*/  LOP3.LUT R7, R7, 0x3, RZ, 0xc0, !PT ;  /* 0x0000000307077812 */ /* 0x000fc400078ec0ff */
[----:B------:R-:W-:Y:S02]  /*07b0*/  SEL R8, RZ, 0x4, !P6 ;  /* 0x00000004ff087807 */ /* 0x000fe40007000000 */
[----:B------:R-:W-:Y:S02]  /*07c0*/  SEL R9, RZ, 0x7fff8, !P4 ;  /* 0x0007fff8ff097807 */ /* 0x000fe40006000000 */
[----:B------:R-:W-:Y:S02]  /*07d0*/  LOP3.LUT R12, R12, 0x3, RZ, 0xc0, !PT ;  /* 0x000000030c0c7812 */ /* 0x000fe400078ec0ff */
[----:B------:R-:W-:Y:S02]  /*07e0*/  IADD3 R5, R7, R6, R5 ;  /* 0x0000000607057210 */ /* 0x000fe40007ffe005 */
[----:B------:R-:W-:Y:S02]  /*07f0*/  IADD3 R8, R12, R9, R8 ;  /* 0x000000090c087210 */ /* 0x000fe40007ffe008 */
[----:B------:R-:W-:-:S05]  /*0800*/  LOP3.LUT R5, R5, 0xf, RZ, 0xc0, !PT ;  /* 0x0000000f05057812 */ /* 0x000fca00078ec0ff */
[----:B------:R-:W-:-:S05]  /*0810*/  IMAD R5, R8, 0x10, R5 ;  /* 0x0000001008057824 */ /* 0x000fca00078e0205 */
[----:B------:R-:W-:-:S13]  /*0820*/  LOP3.LUT P0, RZ, R5, 0xff, RZ, 0xc0, !PT ;  /* 0x000000ff05ff7812 */ /* 0x000fda000780c0ff */
[----:B------:R-:W-:Y:S05]  /*0830*/  @P0 BRA `(.L_x_0) ;  /* 0x0000000800440947 */ /* 0x000fea0003800000 */
[----:B-----5:R-:W-:Y:S01]  /*0840*/  IMAD.SHL.U32 R7, R10, 0x1000, RZ ;  /* 0x000010000a077824 */ /* 0x020fe200078e00ff */
[----:B------:R-:W-:Y:S01]  /*0850*/  ISETP.GE.AND P0, PT, R11, RZ, PT ;  /* 0x000000ff0b00720c */ /* 0x000fe20003f06270 */
[----:B------:R-:W-:Y:S01]  /*0860*/  IMAD.SHL.U32 R5, R0, 0x8, RZ ;  /* 0x0000000800057824 */ /* 0x000fe200078e00ff */
[----:B------:R-:W-:Y:S02]  /*0870*/  SHF.L.U64.HI R11, R10, 0xc, R11 ;  /* 0x0000000c0a0b7819 */ /* 0x000fe4000001020b */
[----:B------:R-:W-:Y:S02]  /*0880*/  CS2R R22, SRZ ;  /* 0x0000000000167805 */ /* 0x000fe4000001ff00 */
[----:B------:R-:W-:Y:S02]  /*0890*/  IADD3 R6, P1, R7, 0x1f500000, RZ ;  /* 0x1f50000007067810 */ /* 0x000fe40007f3e0ff */
[----:B------:R-:W-:Y:S02]  /*08a0*/  CS2R R16, SRZ ;  /* 0x0000000000107805 */ /* 0x000fe4000001ff00 */
[----:B------:R-:W-:-:S02]  /*08b0*/  LOP3.LUT R5, R5, 0x38, RZ, 0xc0, !PT ;  /* 0x0000003805057812 */ /* 0x000fc400078ec0ff */
[----:B------:R-:W-:Y:S02]  /*08c0*/  CS2R R24, SRZ ;  /* 0x0000000000187805 */ /* 0x000fe4000001ff00 */
[----:B------:R-:W-:Y:S01]  /*08d0*/  SEL R6, R6, R7, !P0 ;  /* 0x0000000706067207 */ /* 0x000fe20004000000 */
[----:B------:R-:W-:Y:S01]  /*08e0*/  IMAD.X R14, RZ, RZ, R11, P1 ;  /* 0x000000ffff0e7224 */ /* 0x000fe200008e060b */
[----:B------:R-:W-:Y:S01]  /*08f0*/  LOP3.LUT R3, R3, 0x3f, R0, 0xf8, !PT ;  /* 0x0000003f03037812 */ /* 0x000fe200078ef800 */
[----:B------:R-:W-:Y:S01]  /*0900*/  IMAD R4, R4, 0x1000, R5 ;  /* 0x0000100004047824 */ /* 0x000fe200078e0205 */
[----:B------:R-:W-:Y:S02]  /*0910*/  LOP3.LUT R5, R6, R5, RZ, 0xfc, !PT ;  /* 0x0000000506057212 */ /* 0x000fe400078efcff */
[----:B------:R-:W-:Y:S02]  /*0920*/  CS2R R18, SRZ ;  /* 0x0000000000127805 */ /* 0x000fe4000001ff00 */
[----:B------:R-:W-:-:S02]  /*0930*/  SEL R14, R14, R11, !P0 ;  /* 0x0000000b0e0e7207 */ /* 0x000fc40004000000 */
[----:B------:R-:W-:Y:S02]  /*0940*/  CS2R R20, SRZ ;  /* 0x0000000000147805 */ /* 0x000fe4000001ff00 */
[----:B------:R-:W-:-:S07]  /*0950*/  LOP3.LUT R15, R0, 0x3f, RZ, 0xc0, !PT ;  /* 0x0000003f000f7812 */ /* 0x000fce00078ec0ff */
.L_x_1:
[----:B------:R-:W-:Y:S05]  /*0960*/  WARPSYNC.ALL ;  /* 0x0000000000007948 */ /* 0x000fea0003800000 */
[----:B------:R-:W-:Y:S01]  /*0970*/  BAR.SYNC.DEFER_BLOCKING 0x0 ;  /* 0x0000000000007b1d */ /* 0x000fe20000010000 */
[----:B------:R-:W-:Y:S02]  /*0980*/  LOP3.LUT R7, R5, R17, RZ, 0xfc, !PT ;  /* 0x0000001105077212 */ /* 0x000fe400078efcff */
[----:B------:R-:W-:Y:S02]  /*0990*/  CS2R R8, SRZ ;  /* 0x0000000000087805 */ /* 0x000fe4000001ff00 */
[----:B------:R-:W-:-:S02]  /*09a0*/  LOP3.LUT R10, R14, R25, RZ, 0xfc, !PT ;  /* 0x000000190e0a7212 */ /* 0x000fc400078efcff */
[C---:B------:R-:W-:Y:S01]  /*09b0*/  LEA R6, P0, R7.reuse, UR4, 0x1 ;  /* 0x0000000407067c11 */ /* 0x040fe2000f8008ff */
[----:B------:R-:W1:Y:S03]  /*09c0*/  LDC.64 R12, c[0x0][0x230] ;  /* 0x00008c00ff0c7b82 */ /* 0x000e660000000a00 */
[----:B------:R-:W-:Y:S02]  /*09d0*/  LEA.HI.X R7, R7, UR5, R10, 0x1, P0 ;  /* 0x0000000507077c11 */ /* 0x000fe400080f0c0a */
[----:B------:R-:W-:-:S06]  /*09e0*/  CS2R R10, SRZ ;  /* 0x00000000000a7805 */ /* 0x000fcc000001ff00 */
[----:B------:R-:W2:Y:S01]  /*09f0*/  @!P5 LDG.E.EF.128 R8, desc[UR6][R6.64] ;  /* 0x000000060608d981 */ /* 0x000ea2000c0e1d00 */
[----:B------:R-:W-:Y:S02]  /*0a00*/  LOP3.LUT R29, R4, R17, RZ, 0xfc, !PT ;  /* 0x00000011041d7212 */ /* 0x000fe400078efcff */
[----:B------:R-:W-:-:S03]  /*0a10*/  IADD3 R17, P0, R17, 0x40, RZ ;  /* 0x0000004011117810 */ /* 0x000fc60007f1e0ff */
[----:B-1----:R-:W-:-:S04]  /*0a20*/  IMAD.WIDE R12, R29, 0x2, R12 ;  /* 0x000000021d0c7825 */ /* 0x002fc800078e020c */
[----:B------:R-:W-:Y:S01]  /*0a30*/  IMAD.X R25, RZ, RZ, R25, P0 ;  /* 0x000000ffff197224 */ /* 0x000fe200000e0619 */
[----:B------:R-:W-:-:S04]  /*0a40*/  ISETP.GE.U32.AND P0, PT, R17, 0x1000, PT ;  /* 0x000010001100780c */ /* 0x000fc80003f06070 */
[----:B------:R-:W-:Y:S01]  /*0a50*/  ISETP.GE.U32.AND.EX P0, PT, R25, RZ, PT, P0 ;  /* 0x000000ff1900720c */ /* 0x000fe20003f06100 */
[----:B--2---:R-:W-:Y:S01]  /*0a60*/  HADD2.F32 R27, -RZ, R11.H0_H0 ;  /* 0x2000000bff1b7230 */ /* 0x004fe20000004100 */
[----:B------:R1:W-:Y:S01]  /*0a70*/  @!P5 STG.E.128 desc[UR6][R12.64], R8 ;  /* 0x000000080c00d986 */ /* 0x0003e2000c101d06 */
[----:B------:R-:W-:Y:S02]  /*0a80*/  HADD2.F32 R7, -RZ, R10.H0_H0 ;  /* 0x2000000aff077230 */ /* 0x000fe40000004100 */
[----:B------:R-:W-:Y:S02]  /*0a90*/  HADD2.F32 R6, -RZ, R9.H1_H1 ;  /* 0x30000009ff067230 */ /* 0x000fe40000004100 */
[----:B------:R-:W-:Y:S01]  /*0aa0*/  @!P5 FFMA R22, R27, R27, R22 ;  /* 0x0000001b1b16d223 */ /* 0x000fe20000000016 */
[----:B------:R-:W-:Y:S02]  /*0ab0*/  HADD2.F32 R26, -RZ, R10.H1_H1 ;  /* 0x3000000aff1a7230 */ /* 0x000fe40000004100 */
[----:B------:R-:W-:Y:S01]  /*0ac0*/  @!P5 FFMA R20, R7, R7, R20 ;  /* 0x000000070714d223 */ /* 0x000fe20000000014 */
[----:B------:R-:W-:-:S02]  /*0ad0*/  HADD2.F32 R7, -RZ, R9.H0_H0 ;  /* 0x20000009ff077230 */ /* 0x000fc40000004100 */
[----:B------:R-:W-:Y:S01]  /*0ae0*/  @!P5 FFMA R19, R6, R6, R19 ;  /* 0x000000060613d223 */ /* 0x000fe20000000013 */
[----:B------:R-:W-:Y:S02]  /*0af0*/  HADD2.F32 R27, -RZ, R8.H1_H1 ;  /* 0x30000008ff1b7230 */ /* 0x000fe40000004100 */
[----:B------:R-:W-:Y:S01]  /*0b00*/  @!P5 FFMA R21, R26, R26, R21 ;  /* 0x0000001a1a15d223 */ /* 0x000fe20000000015 */
[----:B------:R-:W-:Y:S02]  /*0b10*/  HADD2.F32 R6, -RZ, R8.H0_H0 ;  /* 0x20000008ff067230 */ /* 0x000fe40000004100 */
[----:B------:R-:W-:Y:S01]  /*0b20*/  @!P5 FFMA R18, R7, R7, R18 ;  /* 0x000000070712d223 */ /* 0x000fe20000000012 */
[----:B------:R-:W-:Y:S02]  /*0b30*/  @!P5 FFMA R24, R27, R27, R24 ;  /* 0x0000001b1b18d223 */ /* 0x000fe40000000018 */
[----:B------:R-:W-:Y:S01]  /*0b40*/  @!P5 FFMA R23, R6, R6, R23 ;  /* 0x000000060617d223 */ /* 0x000fe20000000017 */
[----:B-1----:R-:W-:-:S05]  /*0b50*/  HADD2.F32 R11, -RZ, R11.H1_H1 ;  /* 0x3000000bff0b7230 */ /* 0x002fca0000004100 */
[----:B------:R-:W-:Y:S01]  /*0b60*/  @!P5 FFMA R16, R11, R11, R16 ;  /* 0x0000000b0b10d223 */ /* 0x000fe20000000010 */
[----:B------:R-:W-:Y:S06]  /*0b70*/  @!P0 BRA `(.L_x_1) ;  /* 0xfffffffc00788947 */ /* 0x000fec000383ffff */
[----:B------:R-:W-:Y:S01]  /*0b80*/  FADD R23, R23, R24 ;  /* 0x0000001817177221 */ /* 0x000fe20000000000 */
[----:B------:R-:W1:Y:S01]  /*0b90*/  S2UR UR5, SR_CgaCtaId ;  /* 0x00000000000579c3 */ /* 0x000e620000008800 */
[----:B------:R-:W-:Y:S01]  /*0ba0*/  UMOV UR4, 0x400 ;  /* 0x0000040000047882 */ /* 0x000fe20000000000 */
[----:B------:R-:W-:Y:S02]  /*0bb0*/  IMAD.MOV.U32 R12, RZ, RZ, 0x39800000 ;  /* 0x39800000ff0c7424 */ /* 0x000fe400078e00ff */
[----:B------:R-:W-:Y:S01]  /*0bc0*/  FADD R18, R18, R23 ;  /* 0x0000001712127221 */ /* 0x000fe20000000000 */
[C---:B------:R-:W-:Y:S01]  /*0bd0*/  LOP3.LUT P0, RZ, R0.reuse, 0x1c0, RZ, 0xc0, !PT ;  /* 0x000001c000ff7812 */ /* 0x040fe2000780c0ff */
[----:B------:R-:W-:Y:S01]  /*0be0*/  IMAD.MOV.U32 R14, RZ, RZ, -0x40 ;  /* 0xffffffc0ff0e7424 */ /* 0x000fe200078e00ff */
[----:B------:R-:W-:Y:S01]  /*0bf0*/  LOP3.LUT R11, R0, 0x7, RZ, 0xc0, !PT ;  /* 0x00000007000b7812 */ /* 0x000fe200078ec0ff */
[----:B------:R-:W-:Y:S01]  /*0c00*/  FADD R19, R19, R18 ;  /* 0x0000001213137221 */ /* 0x000fe20000000000 */
[----:B------:R-:W-:-:S03]  /*0c10*/  IMAD.MOV.U32 R18, RZ, RZ, -0x1 ;  /* 0xffffffffff127424 */ /* 0x000fc600078e00ff */
[----:B------:R-:W-:-:S04]  /*0c20*/  FADD R20, R20, R19 ;  /* 0x0000001314147221 */ /* 0x000fc80000000000 */
[----:B------:R-:W-:-:S04]  /*0c30*/  FADD R21, R21, R20 ;  /* 0x0000001415157221 */ /* 0x000fc80000000000 */
[----:B------:R-:W-:-:S04]  /*0c40*/  FADD R21, R22, R21 ;  /* 0x0000001516157221 */ /* 0x000fc80000000000 */
[----:B------:R-:W-:Y:S01]  /*0c50*/  FADD R21, R16, R21 ;  /* 0x0000001510157221 */ /* 0x000fe20000000000 */
[----:B-1----:R-:W-:Y:S01]  /*0c60*/  UPRMT UR4, UR5, 0x654, UR4 ;  /* 0x0000065405047896 */ /* 0x002fe20008000004 */
[----:B------:R-:W1:Y:S03]  /*0c70*/  LDC.64 R16, c[0x0][0x228] ;  /* 0x00008a00ff107b82 */ /* 0x000e660000000a00 */
[----:B------:R-:W2:Y:S02]  /*0c80*/  SHFL.BFLY PT, R6, R21, 0x4, 0x1f ;  /* 0x0c801f0015067f89 */ /* 0x000ea400000e0000 */
[----:B------:R-:W-:Y:S02]  /*0c90*/  LEA R7, R2, UR4, 0x2 ;  /* 0x0000000402077c11 */ /* 0x000fe4000f8e10ff */
[----:B------:R-:W-:Y:S01]  /*0ca0*/  LEA R15, R15, UR4, 0x2 ;  /* 0x000000040f0f7c11 */ /* 0x000fe2000f8e10ff */
[----:B------:R-:W-:-:S02]  /*0cb0*/  ULDC UR4, c[0x0][0x240] ;  /* 0x0000900000047ab9 */ /* 0x000fc40000000800 */
[----:B------:R-:W-:Y:S01]  /*0cc0*/  ISETP.LT.AND P0, PT, R3, UR4, !P0 ;  /* 0x0000000403007c0c */ /* 0x000fe2000c701270 */
[----:B-1----:R-:W-:-:S04]  /*0cd0*/  IMAD.WIDE.U32 R16, R11, 0x10, R16 ;  /* 0x000000100b107825 */ /* 0x002fc800078e0010 */
[----:B--2---:R-:W-:-:S05]  /*0ce0*/  FADD R6, R21, R6 ;  /* 0x0000000615067221 */ /* 0x004fca0000000000 */
[----:B------:R-:W1:Y:S02]  /*0cf0*/  SHFL.BFLY PT, R5, R6, 0x2, 0x1f ;  /* 0x0c401f0006057f89 */ /* 0x000e6400000e0000 */
[----:B-1----:R-:W-:-:S05]  /*0d00*/  FADD R5, R6, R5 ;  /* 0x0000000506057221 */ /* 0x002fca0000000000 */
[----:B------:R-:W1:Y:S02]  /*0d10*/  SHFL.BFLY PT, R8, R5, 0x1, 0x1f ;  /* 0x0c201f0005087f89 */ /* 0x000e6400000e0000 */
[----:B-1----:R-:W-:Y:S02]  /*0d20*/  FADD R10, R5, R8 ;  /* 0x00000008050a7221 */ /* 0x002fe40000000000 */
[----:B------:R-:W1:Y:S02]  /*0d30*/  LDC.64 R8, c[0x0][0x210] ;  /* 0x00008400ff087b82 */ /* 0x000e640000000a00 */
[----:B------:R-:W-:Y:S01]  /*0d40*/  FFMA R0, R10, R12, 9.9999997473787516356e-06 ;  /* 0x3727c5ac0a007423 */ /* 0x000fe2000000000c */
[----:B------:R2:W-:Y:S05]  /*0d50*/  STS [R7], R10 ;  /* 0x0000000a07007388 */ /* 0x0005ea0000000800 */
[----:B------:R-:W-:Y:S08]  /*0d60*/  BAR.SYNC.DEFER_BLOCKING 0x0 ;  /* 0x0000000000007b1d */ /* 0x000ff00000010000 */
[----:B--2---:R-:W2:Y:S01]  /*0d70*/  LDC.64 R6, c[0x0][0x230] ;  /* 0x00008c00ff067b82 */ /* 0x004ea20000000a00 */
[----:B------:R-:W-:Y:S01]  /*0d80*/  MUFU.RSQ R0, R0 ;  /* 0x0000000000007308 */ /* 0x000fe20000001400 */
[----:B-1----:R-:W-:-:S06]  /*0d90*/  IMAD.WIDE R8, R3, 0x4, R8 ;  /* 0x0000000403087825 */ /* 0x002fcc00078e0208 */
[----:B------:R-:W2:Y:S01]  /*0da0*/  LDC.64 R2, c[0x0][0x238] ;  /* 0x00008e00ff027b82 */ /* 0x000ea20000000a00 */
[----:B------:R-:W1:Y:S02]  /*0db0*/  LDS R15, [R15] ;  /* 0x000000000f0f7984 */ /* 0x000e640000000800 */
[----:B-1----:R-:W-:-:S06]  /*0dc0*/  FFMA R5, R15, R12, 9.9999997473787516356e-06 ;  /* 0x3727c5ac0f057423 */ /* 0x002fcc000000000c */
[----:B------:R-:W1:Y:S01]  /*0dd0*/  MUFU.RSQ R5, R5 ;  /* 0x0000000500057308 */ /* 0x000e620000001400 */
[----:B------:R-:W-:Y:S06]  /*0de0*/  BAR.SYNC.DEFER_BLOCKING 0x0 ;  /* 0x0000000000007b1d */ /* 0x000fec0000010000 */
[----:B-12---:R3:W-:Y:S02]  /*0df0*/  @P0 STG.E desc[UR6][R8.64], R5 ;  /* 0x0000000508000986 */ /* 0x0067e4000c101906 */
.L_x_2:
[----:B---3--:R-:W-:Y:S02]  /*0e00*/  IADD3 R5, P0, R14, 0x40, RZ ;  /* 0x000000400e057810 */ /* 0x008fe40007f1e0ff */
[----:B-1----:R-:W-:Y:S02]  /*0e10*/  CS2R R8, SRZ ;  /* 0x0000000000087805 */ /* 0x002fe4000001ff00 */
[----:B------:R-:W-:Y:S01]  /*0e20*/  CS2R R10, SRZ ;  /* 0x00000000000a7805 */ /* 0x000fe2000001ff00 */
[----:B------:R1:W2:Y:S01]  /*0e30*/  LDG.E.EL.128 R12, desc[UR6][R16.64] ;  /* 0x00000006100c7981 */ /* 0x0002a2000c2e1d00 */
[----:B------:R-:W-:-:S05]  /*0e40*/  LOP3.LUT R19, R4, R5, RZ, 0xfc, !PT ;  /* 0x0000000504137212 */ /* 0x000fca00078efcff */
[----:B------:R-:W-:-:S05]  /*0e50*/  IMAD.WIDE R24, R19, 0x2, R6 ;  /* 0x0000000213187825 */ /* 0x000fca00078e0206 */
[----:B------:R-:W3:Y:S01]  /*0e60*/  @!P5 LDG.E.EF.128 R8, desc[UR6][R24.64] ;  /* 0x000000061808d981 */ /* 0x000ee2000c0e1d00 */
[----:B------:R-:W-:Y:S01]  /*0e70*/  IMAD.X R18, RZ, RZ, R18, P0 ;  /* 0x000000ffff127224 */ /* 0x000fe200000e0612 */
[----:B------:R-:W-:-:S04]  /*0e80*/  ISETP.GE.U32.AND P0, PT, R5, 0xfc0, PT ;  /* 0x00000fc00500780c */ /* 0x000fc80003f06070 */
[----:B------:R-:W-:Y:S02]  /*0e90*/  ISETP.GE.U32.AND.EX P0, PT, R18, RZ, PT, P0 ;  /* 0x000000ff1200720c */ /* 0x000fe40003f06100 */
[----:B-1----:R-:W-:-:S05]  /*0ea0*/  IADD3 R16, P1, R16, 0x80, RZ ;  /* 0x0000008010107810 */ /* 0x002fca0007f3e0ff */
[----:B------:R-:W-:Y:S02]  /*0eb0*/  IMAD.X R17, RZ, RZ, R17, P1 ;  /* 0x000000ffff117224 */ /* 0x000fe400008e0611 */
[----:B--2---:R-:W-:Y:S02]  /*0ec0*/  HADD2.F32 R22, -RZ, R12.H1_H1 ;  /* 0x3000000cff167230 */ /* 0x004fe40000004100 */
[----:B---3--:R-:W-:-:S05]  /*0ed0*/  HADD2.F32 R23, -RZ, R8.H0_H0 ;  /* 0x20000008ff177230 */ /* 0x008fca0000004100 */
[C---:B------:R-:W-:Y:S01]  /*0ee0*/  FMUL R26, R0.reuse, R23 ;  /* 0x00000017001a7220 */ /* 0x040fe20000400000 */
[----:B------:R-:W-:Y:S02]  /*0ef0*/  HADD2.F32 R23, -RZ, R8.H1_H1 ;  /* 0x30000008ff177230 */ /* 0x000fe40000004100 */
[----:B------:R-:W-:Y:S02]  /*0f00*/  HADD2.F32 R21, -RZ, R12.H0_H0 ;  /* 0x2000000cff157230 */ /* 0x000fe40000004100 */
[----:B------:R-:W-:Y:S02]  /*0f10*/  HADD2.F32 R25, -RZ, R9.H1_H1 ;  /* 0x30000009ff197230 */ /* 0x000fe40000004100 */
[----:B------:R-:W-:Y:S01]  /*0f20*/  FMUL R27, R0, R23 ;  /* 0x00000017001b7220 */ /* 0x000fe20000400000 */
[----:B------:R-:W-:Y:S02]  /*0f30*/  HADD2.F32 R20, -RZ, R13.H0_H0 ;  /* 0x2000000dff147230 */ /* 0x000fe40000004100 */
[----:B------:R-:W-:Y:S01]  /*0f40*/  FMUL R12, R21, R26 ;  /* 0x0000001a150c7220 */ /* 0x000fe20000400000 */
[----:B------:R-:W-:-:S02]  /*0f50*/  HADD2.F32 R13, -RZ, R13.H1_H1 ;  /* 0x3000000dff0d7230 */ /* 0x000fc40000004100 */
[----:B------:R-:W-:Y:S01]  /*0f60*/  FMUL R27, R22, R27 ;  /* 0x0000001b161b7220 */ /* 0x000fe20000400000 */
[----:B------:R-:W-:Y:S02]  /*0f70*/  HADD2.F32 R29, -RZ, R9.H0_H0 ;  /* 0x20000009ff1d7230 */ /* 0x000fe40000004100 */
[----:B------:R-:W-:Y:S01]  /*0f80*/  FMUL R22, R0, R25 ;  /* 0x0000001900167220 */ /* 0x000fe20000400000 */
[----:B------:R-:W-:Y:S02]  /*0f90*/  HADD2.F32 R23, -RZ, R11.H0_H0 ;  /* 0x2000000bff177230 */ /* 0x000fe40000004100 */
[----:B------:R-:W-:Y:S02]  /*0fa0*/  HADD2.F32 R9, -RZ, R10.H0_H0 ;  /* 0x2000000aff097230 */ /* 0x000fe40000004100 */
[----:B------:R-:W-:Y:S02]  /*0fb0*/  HADD2.F32 R21, -RZ, R10.H1_H1 ;  /* 0x3000000aff157230 */ /* 0x000fe40000004100 */
[----:B------:R-:W-:-:S02]  /*0fc0*/  HADD2.F32 R11, -RZ, R11.H1_H1 ;  /* 0x3000000bff0b7230 */ /* 0x000fc40000004100 */
[----:B------:R-:W-:Y:S01]  /*0fd0*/  FMUL R13, R13, R22 ;  /* 0x000000160d0d7220 */ /* 0x000fe20000400000 */
[----:B------:R-:W-:Y:S02]  /*0fe0*/  HADD2.F32 R10, -RZ, R15.H1_H1 ;  /* 0x3000000fff0a7230 */ /* 0x000fe40000004100 */
[C---:B------:R-:W-:Y:S01]  /*0ff0*/  FMUL R29, R0.reuse, R29 ;  /* 0x0000001d001d7220 */ /* 0x040fe20000400000 */
[----:B------:R-:W-:Y:S02]  /*1000*/  HADD2.F32 R8, -RZ, R14.H1_H1 ;  /* 0x3000000eff087230 */ /* 0x000fe40000004100 */
[C---:B------:R-:W-:Y:S01]  /*1010*/  FMUL R22, R0.reuse, R23 ;  /* 0x0000001700167220 */ /* 0x040fe20000400000 */
[----:B------:R-:W-:Y:S02]  /*1020*/  HADD2.F32 R15, -RZ, R15.H0_H0 ;  /* 0x2000000fff0f7230 */ /* 0x000fe40000004100 */
[----:B------:R-:W-:Y:S01]  /*1030*/  FMUL R9, R0, R9 ;  /* 0x0000000900097220 */ /* 0x000fe20000400000 */
[----:B------:R-:W-:-:S02]  /*1040*/  HADD2.F32 R14, -RZ, R14.H0_H0 ;  /* 0x2000000eff0e7230 */ /* 0x000fc40000004100 */
[C---:B------:R-:W-:Y:S01]  /*1050*/  FMUL R21, R0.reuse, R21 ;  /* 0x0000001500157220 */ /* 0x040fe20000400000 */
[----:B------:R-:W-:Y:S01]  /*1060*/  FMUL R11, R0, R11 ;  /* 0x0000000b000b7220 */ /* 0x000fe20000400000 */
[----:B------:R-:W-:Y:S01]  /*1070*/  FMUL R20, R20, R29 ;  /* 0x0000001d14147220 */ /* 0x000fe20000400000 */
[----:B------:R-:W-:Y:S01]  /*1080*/  FMUL R15, R15, R22 ;  /* 0x000000160f0f7220 */ /* 0x000fe20000400000 */
[----:B------:R-:W-:Y:S01]  /*1090*/  FMUL R14, R14, R9 ;  /* 0x000000090e0e7220 */ /* 0x000fe20000400000 */
[----:B------:R-:W-:Y:S01]  /*10a0*/  FMUL R21, R8, R21 ;  /* 0x0000001508157220 */ /* 0x000fe20000400000 */
[----:B------:R-:W-:Y:S01]  /*10b0*/  FMUL R22, R10, R11 ;  /* 0x0000000b0a167220 */ /* 0x000fe20000400000 */
[----:B------:R-:W-:Y:S02]  /*10c0*/  F2FP.F16.F32.PACK_AB R8, R27, R12 ;  /* 0x0000000c1b08723e */ /* 0x000fe400000000ff */
[----:B------:R-:W-:Y:S01]  /*10d0*/  F2FP.F16.F32.PACK_AB R9, R13, R20 ;  /* 0x000000140d09723e */ /* 0x000fe200000000ff */
[----:B------:R-:W-:Y:S01]  /*10e0*/  IMAD.WIDE R12, R19, 0x2, R2 ;  /* 0x00000002130c7825 */ /* 0x000fe200078e0202 */
[----:B------:R-:W-:-:S02]  /*10f0*/  F2FP.F16.F32.PACK_AB R10, R21, R14 ;  /* 0x0000000e150a723e */ /* 0x000fc400000000ff */
[----:B------:R-:W-:-:S05]  /*1100*/  F2FP.F16.F32.PACK_AB R11, R22, R15 ;  /* 0x0000000f160b723e */ /* 0x000fca00000000ff */
[----:B------:R1:W-:Y:S01]  /*1110*/  @!P5 STG.E.128 desc[UR6][R12.64], R8 ;  /* 0x000000080c00d986 */ /* 0x0003e2000c101d06 */
[----:B------:R-:W-:Y:S01]  /*1120*/  IMAD.MOV.U32 R14, RZ, RZ, R5 ;  /* 0x000000ffff0e7224 */ /* 0x000fe200078e0005 */
[----:B------:R-:W-:Y:S06]  /*1130*/  @!P0 BRA `(.L_x_2) ;  /* 0xfffffffc00308947 */ /* 0x000fec000383ffff */
[----:B------:R-:W-:Y:S05]  /*1140*/  EXIT ;  /* 0x000000000000794d */ /* 0x000fea0003800000 */
.L_x_0:
[----:B------:R-:W-:Y:S01]  /*1150*/  MOV R0, 0x0 ;  /* 0x0000000000007802 */ /* 0x000fe20000000f00 */
[----:B------:R-:W-:Y:S01]  /*1160*/  ULDC.64 UR8, c[0x4][0x18] ;  /* 0x0100060000087ab9 */ /* 0x000fe20000000a00 */
[----:B------:R-:W-:Y:S01]  /*1170*/  ULDC.64 UR10, c[0x4][0x8] ;  /* 0x01000200000a7ab9 */ /* 0x000fe20000000a00 */
[----:B------:R-:W-:Y:S01]  /*1180*/  IMAD.U32 R4, RZ, RZ, UR8 ;  /* 0x00000008ff047e24 */ /* 0x000fe2000f8e00ff */
[----:B------:R1:W2:Y:S01]  /*1190*/  LDC.64 R2, c[0x4][R0] ;  /* 0x0100000000027b82 */ /* 0x0002a20000000a00 */
[----:B------:R-:W-:Y:S01]  /*11a0*/  IMAD.U32 R5, RZ, RZ, UR9 ;  /* 0x00000009ff057e24 */ /* 0x000fe2000f8e00ff */
[----:B------:R-:W-:Y:S01]  /*11b0*/  ULDC.64 UR8, c[0x4][0x10] ;  /* 0x0100040000087ab9 */ /* 0x000fe20000000a00 */
[----:B-1---5:R-:W-:-:S07]  /*11c0*/  IMAD.U32 R10, RZ, RZ, UR10 ;  /* 0x0000000aff0a7e24 */ /* 0x022fce000f8e00ff */
[----:B------:R-:W-:Y:S01]  /*11d0*/  LEPC R20, `(.L_x_3) ;  /* 0x000000007014794e */ /* 0x000fe20000000000 */
[----:B------:R-:W-:Y:S02]  /*11e0*/  IMAD.U32 R6, RZ, RZ, UR8 ;  /* 0x00000008ff067e24 */ /* 0x000fe4000f8e00ff */
[----:B------:R-:W-:Y:S02]  /*11f0*/  IMAD.U32 R7, RZ, RZ, UR9 ;  /* 0x00000009ff077e24 */ /* 0x000fe4000f8e00ff */
[----:B------:R-:W-:Y:S02]  /*1200*/  IMAD.U32 R11, RZ, RZ, UR11 ;  /* 0x0000000bff0b7e24 */ /* 0x000fe4000f8e00ff */
[----:B------:R-:W-:Y:S02]  /*1210*/  IMAD.MOV.U32 R8, RZ, RZ, 0x28 ;  /* 0x00000028ff087424 */ /* 0x000fe400078e00ff */
[----:B------:R-:W-:Y:S02]  /*1220*/  IMAD.MOV.U32 R12, RZ, RZ, 0x1 ;  /* 0x00000001ff0c7424 */ /* 0x000fe400078e00ff */
[----:B------:R-:W-:-:S07]  /*1230*/  IMAD.MOV.U32 R13, RZ, RZ, RZ ;  /* 0x000000ffff0d7224 */ /* 0x000fce00078e00ff */
[----:B0-2---:R-:W-:Y:S05]  /*1240*/  CALL.ABS.NOINC R2 ;  /* 0x0000000002007343 */ /* 0x005fea0003c00000 */
.L_x_3:
[----:B------:R-:W-:Y:S05]  /*1250*/  BRA `(.L_x_3) ;  /* 0xfffffffc00fc7947 */ /* 0x000fea000383ffff */
.L_x_4:
[----:B------:R-:W-:-:S00]  /*1260*/  BRA `(.L_x_4) ;  /* 0xfffffffc00fc7947 */ /* 0x000fc0000383ffff */
[----:B------:R-:W-:-:S00]  /*1270*/  NOP ;  /* 0x0000000000007918 */ /* 0x000fc00000000000 */
        /* <DEDUP_REMOVED lines=8> */
.L_x_5:


//--------------------- .nv.global.init           --------------------------
	.section	.nv.global.init,"aw",@progbits
.nv.global.init:
	.type		assertFunc_0,@object
	.size		assertFunc_0,(_$_str - assertFunc_0)
assertFunc_0:
        /*0000*/ 	.byte	0x75, 0x6e, 0x6b, 0x6e, 0x6f, 0x77, 0x6e, 0x00
	.type		_$_str,@object
	.size		_$_str,(assertMessage_0 - _$_str)
_$_str:
        /*0008*/ 	.byte	0x5f, 0x5f, 0x43, 0x55, 0x44, 0x41, 0x5f, 0x46, 0x54, 0x5a, 0x00
	.type		assertMessage_0,@object
	.size		assertMessage_0,(assertFile_0 - assertMessage_0)
assertMessage_0:
        /*0013*/ 	.byte	0x69, 0x6e, 0x64, 0x65, 0x78, 0x20, 0x6f, 0x75, 0x74, 0x20, 0x6f, 0x66, 0x20, 0x62, 0x6f, 0x75
        /*0023*/ 	.byte	0x6e, 0x64, 0x73, 0x3a, 0x20, 0x30, 0x20, 0x3c, 0x3d, 0x20, 0x74, 0x6d, 0x70, 0x34, 0x20, 0x3c
        /*0033*/ 	.byte	0x20, 0x31, 0x32, 0x38, 0x32, 0x35, 0x36, 0x00
	.type		assertFile_0,@object
	.size		assertFile_0,(.L_1 - assertFile_0)
assertFile_0:
        /*003b*/ 	.byte	0x2e, 0x2f, 0x6c, 0x6f, 0x63, 0x61, 0x6c, 0x5f, 0x63, 0x61, 0x63, 0x68, 0x65, 0x2f, 0x33, 0x6b
        /*004b*/ 	.byte	0x2f, 0x63, 0x33, 0x6b, 0x70, 0x33, 0x75, 0x69, 0x73, 0x6f, 0x6c, 0x71, 0x6b, 0x78, 0x70, 0x6b
        /*005b*/ 	.byte	0x70, 0x34, 0x34, 0x79, 0x78, 0x74, 0x64, 0x34, 0x6d, 0x34, 0x67, 0x6d, 0x35, 0x74, 0x76, 0x7a
        /*006b*/ 	.byte	0x66, 0x67, 0x6e, 0x62, 0x34, 0x70, 0x66, 0x7a, 0x37, 0x72, 0x33, 0x37, 0x63, 0x76, 0x37, 0x6c
        /*007b*/ 	.byte	0x6b, 0x6d, 0x77, 0x68, 0x35, 0x2e, 0x70, 0x79, 0x00
.L_1:


//--------------------- .nv.shared.triton_red_fused__to_copy_add_embedding_mean_mul_pow_rsqrt_0 --------------------------
	.section	.nv.shared.triton_red_fused__to_copy_add_embedding_mean_mul_pow_rsqrt_0,"aw",@nobits
	.sectionflags	@""
	.align	16
	.zero		1024


//--------------------- .nv.constant0.triton_red_fused__to_copy_add_embedding_mean_mul_pow_rsqrt_0 --------------------------
	.section	.nv.constant0.triton_red_fused__to_copy_add_embedding_mean_mul_pow_rsqrt_0,"a",@progbits
	.sectionflags	@""
	.align	4
.nv.constant0.triton_red_fused__to_copy_add_embedding_mean_mul_pow_rsqrt_0:
	.zero		592


//--------------------- SYMBOLS --------------------------

	.type		__assertfail,@function
